	.headerflags	@"EF_CUDA_TEXMODE_UNIFIED EF_CUDA_64BIT_ADDRESS EF_CUDA_ACCELERATORS EF_CUDA_SM90 EF_CUDA_VIRTUAL_SM(EF_CUDA_SM90)"
	.elftype	@"ET_EXEC"


//--------------------- .nv.info                  --------------------------
	.section	.nv.info,"",@"SHT_CUDA_INFO"
	.align	4


	//----- nvinfo : EIATTR_REGCOUNT
	.align		4
        /*0000*/ 	.byte	0x04, 0x2f
        /*0002*/ 	.short	(.L_1 - .L_0)
	.align		4
.L_0:
        /*0004*/ 	.word	index@(triton_poi_fused_convolution_leaky_relu_1)
        /*0008*/ 	.word	0x00000010


	//----- nvinfo : EIATTR_MIN_STACK_SIZE
	.align		4
.L_1:
        /*000c*/ 	.byte	0x04, 0x12
        /*000e*/ 	.short	(.L_3 - .L_2)
	.align		4
.L_2:
        /*0010*/ 	.word	index@(triton_poi_fused_convolution_leaky_relu_1)
        /*0014*/ 	.word	0x00000000


	//----- nvinfo : EIATTR_FRAME_SIZE
	.align		4
.L_3:
        /*0018*/ 	.byte	0x04, 0x11
        /*001a*/ 	.short	(.L_5 - .L_4)
	.align		4
.L_4:
        /*001c*/ 	.word	index@(triton_poi_fused_convolution_leaky_relu_1)
        /*0020*/ 	.word	0x00000000


	//----- nvinfo : EIATTR_MIN_STACK_SIZE
	.align		4
.L_5:
        /*0024*/ 	.byte	0x04, 0x12
        /*0026*/ 	.short	(.L_7 - .L_6)
	.align		4
.L_6:
        /*0028*/ 	.word	index@(triton_poi_fused_convolution_leaky_relu_1)
        /*002c*/ 	.word	0x00000000
.L_7:


//--------------------- .nv.info.triton_poi_fused_convolution_leaky_relu_1 --------------------------
	.section	.nv.info.triton_poi_fused_convolution_leaky_relu_1,"",@"SHT_CUDA_INFO"
	.sectionflags	@""
	.align	4


	//----- nvinfo : EIATTR_CUDA_API_VERSION
	.align		4
        /*0000*/ 	.byte	0x04, 0x37
        /*0002*/ 	.short	(.L_9 - .L_8)
.L_8:
        /*0004*/ 	.word	0x0000007c


	//----- nvinfo : EIATTR_KPARAM_INFO
	.align		4
.L_9:
        /*0008*/ 	.byte	0x04, 0x17
        /*000a*/ 	.short	(.L_11 - .L_10)
.L_10:
        /*000c*/ 	.word	0x00000000
        /*0010*/ 	.short	0x0003
        /*0012*/ 	.short	0x0018
        /*0014*/ 	.byte	0x00, 0xf0, 0x11, 0x00


	//----- nvinfo : EIATTR_KPARAM_INFO
	.align		4
.L_11:
        /*0018*/ 	.byte	0x04, 0x17
        /*001a*/ 	.short	(.L_13 - .L_12)
.L_12:
        /*001c*/ 	.word	0x00000000
        /*0020*/ 	.short	0x0002
        /*0022*/ 	.short	0x0010
        /*0024*/ 	.byte	0x00, 0xf4, 0x21, 0x00


	//----- nvinfo : EIATTR_KPARAM_INFO
	.align		4
.L_13:
        /*0028*/ 	.byte	0x04, 0x17
        /*002a*/ 	.short	(.L_15 - .L_14)
.L_14:
        /*002c*/ 	.word	0x00000000
        /*0030*/ 	.short	0x0001
        /*0032*/ 	.short	0x0008
        /*0034*/ 	.byte	0x00, 0xf4, 0x21, 0x00


	//----- nvinfo : EIATTR_KPARAM_INFO
	.align		4
.L_15:
        /*0038*/ 	.byte	0x04, 0x17
        /*003a*/ 	.short	(.L_17 - .L_16)
.L_16:
        /*003c*/ 	.word	0x00000000
        /*0040*/ 	.short	0x0000
        /*0042*/ 	.short	0x0000
        /*0044*/ 	.byte	0x00, 0xf4, 0x21, 0x00


	//----- nvinfo : EIATTR_SPARSE_MMA_MASK
	.align		4
.L_17:
        /*0048*/ 	.byte	0x03, 0x50
        /*004a*/ 	.short	0x0000


	//----- nvinfo : EIATTR_MAXREG_COUNT
	.align		4
        /*004c*/ 	.byte	0x03, 0x1b
        /*004e*/ 	.short	0x00ff


	//----- nvinfo : EIATTR_EXIT_INSTR_OFFSETS
	.align		4
        /*0050*/ 	.byte	0x04, 0x1c
        /*0052*/ 	.short	(.L_19 - .L_18)


	//   ....[0]....
.L_18:
        /*0054*/ 	.word	0x00000250


	//   ....[1]....
        /*0058*/ 	.word	0x00000270


	//----- nvinfo : EIATTR_REQNTID
	.align		4
.L_19:
        /*005c*/ 	.byte	0x04, 0x10
        /*005e*/ 	.short	(.L_21 - .L_20)
.L_20:
        /*0060*/ 	.word	0x00000080
        /*0064*/ 	.word	0x00000001
        /*0068*/ 	.word	0x00000001


	//----- nvinfo : EIATTR_CBANK_PARAM_SIZE
	.align		4
.L_21:
        /*006c*/ 	.byte	0x03, 0x19
        /*006e*/ 	.short	0x001c


	//----- nvinfo : EIATTR_PARAM_CBANK
	.align		4
        /*0070*/ 	.byte	0x04, 0x0a
        /*0072*/ 	.short	(.L_23 - .L_22)
	.align		4
.L_22:
        /*0074*/ 	.word	index@(.nv.constant0.triton_poi_fused_convolution_leaky_relu_1)
        /*0078*/ 	.short	0x0210
        /*007a*/ 	.short	0x001c


	//----- nvinfo : EIATTR_SW_WAR
	.align		4
.L_23:
        /*007c*/ 	.byte	0x04, 0x36
        /*007e*/ 	.short	(.L_25 - .L_24)
.L_24:
        /*0080*/ 	.word	0x00000008
.L_25:


//--------------------- .nv.callgraph             --------------------------
	.section	.nv.callgraph,"",@"SHT_CUDA_CALLGRAPH"
	.align	4
	.sectionentsize	8
	.align		4
        /*0000*/ 	.word	0x00000000
	.align		4
        /*0004*/ 	.word	0xffffffff
	.align		4
        /*0008*/ 	.word	0x00000000
	.align		4
        /*000c*/ 	.word	0xfffffffe
	.align		4
        /*0010*/ 	.word	0x00000000
	.align		4
        /*0014*/ 	.word	0xfffffffd
	.align		4
        /*0018*/ 	.word	0x00000000
	.align		4
        /*001c*/ 	.word	0xfffffffc


//--------------------- .text.triton_poi_fused_convolution_leaky_relu_1 --------------------------
	.section	.text.triton_poi_fused_convolution_leaky_relu_1,"ax",@progbits
	.align	128
        .global         triton_poi_fused_convolution_leaky_relu_1
        .type           triton_poi_fused_convolution_leaky_relu_1,@function
        .size           triton_poi_fused_convolution_leaky_relu_1,(.L_x_1 - triton_poi_fused_convolution_leaky_relu_1)
        .other          triton_poi_fused_convolution_leaky_relu_1,@"STO_CUDA_ENTRY STV_DEFAULT"
triton_poi_fused_convolution_leaky_relu_1:
.text.triton_poi_fused_convolution_leaky_relu_1:
[----:B------:R-:W0:Y:S02]  /*0000*/  LDC R1, c[0x0][0x28] ;  /* 0x00000a00ff017b82 */ /* 0x000e240000000800 */
[----:B------:R-:W1:Y:S01]  /*0010*/  S2R R0, SR_TID.X ;  /* 0x0000000000007919 */ /* 0x000e620000002100 */
[----:B------:R-:W2:Y:S01]  /*0020*/  LDC.64 R4, c[0x0][0x218] ;  /* 0x00008600ff047b82 */ /* 0x000ea20000000a00 */
[----:B------:R-:W-:Y:S01]  /*0030*/  IMAD.MOV.U32 R11, RZ, RZ, RZ ;  /* 0x000000ffff0b7224 */ /* 0x000fe200078e00ff */
[----:B------:R-:W-:Y:S01]  /*0040*/  ULDC.64 UR4, c[0x0][0x208] ;  /* 0x0000820000047ab9 */ /* 0x000fe20000000a00 */
[----:B------:R-:W3:Y:S01]  /*0050*/  S2R R7, SR_CTAID.X ;  /* 0x0000000000077919 */ /* 0x000ee20000002500 */
[----:B------:R-:W-:-:S04]  /*0060*/  ULDC.64 UR6, c[0x0][0x220] ;  /* 0x0000880000067ab9 */ /* 0x000fc80000000a00 */
[----:B------:R-:W4:Y:S01]  /*0070*/  LDC.64 R2, c[0x0][0x210] ;  /* 0x00008400ff027b82 */ /* 0x000f220000000a00 */
[----:B-1----:R-:W-:-:S05]  /*0080*/  IMAD.SHL.U32 R0, R0, 0x2, RZ ;  /* 0x0000000200007824 */ /* 0x002fca00078e00ff */
[----:B------:R-:W-:-:S05]  /*0090*/  LOP3.LUT R0, R0, 0xfe, RZ, 0xc0, !PT ;  /* 0x000000fe00007812 */ /* 0x000fca00078ec0ff */
[----:B---3--:R-:W-:-:S04]  /*00a0*/  IMAD R7, R7, 0x100, R0 ;  /* 0x0000010007077824 */ /* 0x008fc800078e0200 */
[C---:B------:R-:W-:Y:S01]  /*00b0*/  IMAD.HI R0, R7.reuse, 0x38e38e39, RZ ;  /* 0x38e38e3907007827 */ /* 0x040fe200078e02ff */
[----:B------:R-:W-:-:S03]  /*00c0*/  ISETP.GE.AND P2, PT, R7, 0x4800, PT ;  /* 0x000048000700780c */ /* 0x000fc60003f46270 */
[----:B----4-:R-:W-:Y:S01]  /*00d0*/  IMAD.WIDE R2, R7, 0x4, R2 ;  /* 0x0000000407027825 */ /* 0x010fe200078e0202 */
[----:B------:R-:W-:-:S04]  /*00e0*/  SHF.R.U32.HI R9, RZ, 0x1f, R0 ;  /* 0x0000001fff097819 */ /* 0x000fc80000011600 */
[----:B------:R-:W-:-:S04]  /*00f0*/  LEA.HI.SX32 R9, R0, R9, 0x19 ;  /* 0x0000000900097211 */ /* 0x000fc800078fcaff */
[----:B------:R-:W-:-:S04]  /*0100*/  LEA.HI R0, R9, R9, RZ, 0x3 ;  /* 0x0000000909007211 */ /* 0x000fc800078f18ff */
[----:B------:R-:W-:-:S05]  /*0110*/  LOP3.LUT R0, R0, 0xfffffff8, RZ, 0xc0, !PT ;  /* 0xfffffff800007812 */ /* 0x000fca00078ec0ff */
[----:B------:R-:W-:Y:S02]  /*0120*/  IMAD.IADD R9, R9, 0x1, -R0 ;  /* 0x0000000109097824 */ /* 0x000fe400078e0a00 */
[----:B------:R-:W-:Y:S02]  /*0130*/  IMAD.MOV.U32 R0, RZ, RZ, RZ ;  /* 0x000000ffff007224 */ /* 0x000fe400078e00ff */
[----:B--2---:R-:W-:Y:S01]  /*0140*/  IMAD.WIDE R4, R9, 0x4, R4 ;  /* 0x0000000409047825 */ /* 0x004fe200078e0204 */
[----:B------:R-:W-:-:S04]  /*0150*/  CS2R R8, SRZ ;  /* 0x0000000000087805 */ /* 0x000fc8000001ff00 */
[----:B------:R-:W2:Y:S04]  /*0160*/  @!P2 LDG.E.EL R11, desc[UR4][R4.64] ;  /* 0x00000004040ba981 */ /* 0x000ea8000c2e1900 */
[----:B------:R-:W2:Y:S04]  /*0170*/  @!P2 LDG.E.64 R8, desc[UR4][R2.64] ;  /* 0x000000040208a981 */ /* 0x000ea8000c1e1b00 */
[----:B------:R-:W3:Y:S01]  /*0180*/  @!P2 LDG.E.EL R0, desc[UR4][R4.64] ;  /* 0x000000040400a981 */ /* 0x000ee2000c2e1900 */
[----:B------:R-:W-:-:S04]  /*0190*/  IADD3 R6, P3, R7, UR6, RZ ;  /* 0x0000000607067c10 */ /* 0x000fc8000ff7e0ff */
[----:B------:R-:W-:Y:S02]  /*01a0*/  LEA.HI.X.SX32 R7, R7, UR7, 0x1, P3 ;  /* 0x0000000707077c11 */ /* 0x000fe400098f0eff */
[----:B--2---:R-:W-:Y:S02]  /*01b0*/  FSETP.GT.AND P1, PT, R8, -R11, PT ;  /* 0x8000000b0800720b */ /* 0x004fe40003f24000 */
[----:B---3--:R-:W-:Y:S02]  /*01c0*/  FSETP.GT.AND P0, PT, R9, -R0, PT ;  /* 0x800000000900720b */ /* 0x008fe40003f04000 */
[----:B------:R-:W-:Y:S02]  /*01d0*/  SEL R10, RZ, 0x1, !P1 ;  /* 0x00000001ff0a7807 */ /* 0x000fe40004800000 */
[----:B------:R-:W-:Y:S01]  /*01e0*/  SEL R13, RZ, 0x100, !P0 ;  /* 0x00000100ff0d7807 */ /* 0x000fe20004000000 */
[----:B------:R-:W-:-:S04]  /*01f0*/  FADD R8, R11, R8 ;  /* 0x000000080b087221 */ /* 0x000fc80000000000 */
[----:B------:R-:W-:Y:S02]  /*0200*/  IMAD.IADD R13, R10, 0x1, R13 ;  /* 0x000000010a0d7824 */ /* 0x000fe400078e020d */
[----:B------:R-:W-:Y:S01]  /*0210*/  FADD R9, R0, R9 ;  /* 0x0000000900097221 */ /* 0x000fe20000000000 */
[----:B------:R-:W-:Y:S02]  /*0220*/  @!P1 FMUL R8, R8, 0.10000000149011611938 ;  /* 0x3dcccccd08089820 */ /* 0x000fe40000400000 */
[----:B------:R1:W-:Y:S01]  /*0230*/  @!P2 STG.E.U16 desc[UR4][R6.64], R13 ;  /* 0x0000000d0600a986 */ /* 0x0003e2000c101504 */
[----:B------:R-:W-:Y:S01]  /*0240*/  @!P0 FMUL R9, R9, 0.10000000149011611938 ;  /* 0x3dcccccd09098820 */ /* 0x000fe20000400000 */
[----:B------:R-:W-:Y:S06]  /*0250*/  @P2 EXIT ;  /* 0x000000000000294d */ /* 0x000fec0003800000 */
[----:B------:R-:W-:Y:S01]  /*0260*/  STG.E.64 desc[UR4][R2.64], R8 ;  /* 0x0000000802007986 */ /* 0x000fe2000c101b04 */
[----:B------:R-:W-:Y:S05]  /*0270*/  EXIT ;  /* 0x000000000000794d */ /* 0x000fea0003800000 */
.L_x_0:
[----:B------:R-:W-:-:S00]  /*0280*/  BRA `(.L_x_0) ;  /* 0xfffffffc00fc7947 */ /* 0x000fc0000383ffff */
[----:B------:R-:W-:-:S00]  /*0290*/  NOP ;  /* 0x0000000000007918 */ /* 0x000fc00000000000 */
        /* <DEDUP_REMOVED lines=14> */
.L_x_1:


//--------------------- .nv.constant0.triton_poi_fused_convolution_leaky_relu_1 --------------------------
	.section	.nv.constant0.triton_poi_fused_convolution_leaky_relu_1,"a",@progbits
	.sectionflags	@""
	.align	4
.nv.constant0.triton_poi_fused_convolution_leaky_relu_1:
	.zero		556
